//
// Generated by NVIDIA NVVM Compiler
//
// Compiler Build ID: CL-36424714
// Cuda compilation tools, release 13.0, V13.0.88
// Based on NVVM 20.0.0
//

.version 9.0
.target sm_100
.address_size 64

	// .globl	_Z5Hellov
.extern .func  (.param .b32 func_retval0) vprintf
(
	.param .b64 vprintf_param_0,
	.param .b64 vprintf_param_1
)
;
.global .align 1 .b8 $str[59] = {72, 101, 108, 108, 111, 44, 32, 119, 111, 114, 108, 100, 32, 102, 114, 111, 109, 32, 116, 104, 114, 101, 97, 100, 91, 37, 100, 93, 91, 37, 100, 93, 91, 37, 100, 93, 32, 105, 110, 32, 98, 108, 111, 99, 107, 91, 37, 100, 93, 91, 37, 100, 93, 91, 37, 100, 93, 10};

.visible .entry _Z5Hellov()
{
	.local .align 8 .b8 	__local_depot0[24];
	.reg .b64 	%SP;
	.reg .b64 	%SPL;
	.reg .b32 	%r<9>;
	.reg .b64 	%rd<5>;

	mov.u64 	%SPL, __local_depot0;
	cvta.local.u64 	%SP, %SPL;
	add.u64 	%rd1, %SP, 0;
	add.u64 	%rd2, %SPL, 0;
	mov.u32 	%r1, %tid.x;
	mov.u32 	%r2, %tid.y;
	mov.u32 	%r3, %tid.z;
	mov.u32 	%r4, %ctaid.x;
	mov.u32 	%r5, %ctaid.y;
	mov.u32 	%r6, %ctaid.z;
	st.local.v2.u32 	[%rd2], {%r1, %r2};
	st.local.v2.u32 	[%rd2+8], {%r3, %r4};
	st.local.v2.u32 	[%rd2+16], {%r5, %r6};
	mov.u64 	%rd3, $str;
	cvta.global.u64 	%rd4, %rd3;
	{ // callseq 0, 0
	.param .b64 param0;
	st.param.b64 	[param0], %rd4;
	.param .b64 param1;
	st.param.b64 	[param1], %rd1;
	.param .b32 retval0;
	call.uni (retval0), 
	vprintf, 
	(
	param0, 
	param1
	);
	ld.param.b32 	%r7, [retval0];
	} // callseq 0
	ret;

}


// ===== COMPILED SASS (sm_100) =====

	.target	sm_100

	.elftype	@"ET_EXEC"


//--------------------- .note.nv.tkinfo           --------------------------
	.section	.note.nv.tkinfo,"",@"SHT_NOTE"
	.sectionflags	@"SHF_NOTE_NV_TKINFO"
	.tkinfo
        /*0018*/ 	.word	0x00000002
        /*0030*/ 	.string	""
        /*0030*/ 	.string	"ptxas"
        /*0030*/ 	.string	"Cuda compilation tools, release 13.0, V13.0.88"
        /*0030*/ 	.string	"Build cuda_13.0.r13.0/compiler.36424714_0"
        /*0030*/ 	.string	"-arch sm_100 -m 64 "



//--------------------- .note.nv.cuinfo           --------------------------
	.section	.note.nv.cuinfo,"",@"SHT_NOTE"
	.sectionflags	@"SHF_NOTE_NV_CUINFO"
        /*0018*/ 	.short	0x0002
        /*001a*/ 	.short	0x0064
        /*001c*/ 	.short	0x0082
	.zero		2


//--------------------- .nv.info                  --------------------------
	.section	.nv.info,"",@"SHT_CUDA_INFO"
	.align	4


	//----- nvinfo : EIATTR_REGCOUNT
	.align		4
        /*0000*/ 	.byte	0x04, 0x2f
        /*0002*/ 	.short	(.L_2 - .L_1)
	.align		4
.L_1:
        /*0004*/ 	.word	index@(_Z5Hellov)
        /*0008*/ 	.word	0x00000018


	//----- nvinfo : EIATTR_FRAME_SIZE
	.align		4
.L_2:
        /*000c*/ 	.byte	0x04, 0x11
        /*000e*/ 	.short	(.L_4 - .L_3)
	.align		4
.L_3:
        /*0010*/ 	.word	index@(_Z5Hellov)
        /*0014*/ 	.word	0x00000018


	//----- nvinfo : EIATTR_MIN_STACK_SIZE
	.align		4
.L_4:
        /*0018*/ 	.byte	0x04, 0x12
        /*001a*/ 	.short	(.L_6 - .L_5)
	.align		4
.L_5:
        /*001c*/ 	.word	index@(_Z5Hellov)
        /*0020*/ 	.word	0x00000018
.L_6:


//--------------------- .nv.compat                --------------------------
	.section	.nv.compat,"",@"SHT_CUDA_COMPAT_INFO"
	.align	4
        /*0000*/ 	.byte	0x02, 0x09, 0x00, 0x00, 0x02, 0x02, 0x01, 0x00, 0x02, 0x05, 0x05, 0x00, 0x03, 0x07, 0x01, 0x01
        /*0010*/ 	.byte	0x02, 0x03, 0x00, 0x00, 0x02, 0x06, 0x01, 0x00, 0x04, 0x0b, 0x08, 0x00, 0x09, 0x00, 0x00, 0x00
        /*0020*/ 	.byte	0x00, 0x00, 0x00, 0x00


//--------------------- .nv.info._Z5Hellov        --------------------------
	.section	.nv.info._Z5Hellov,"",@"SHT_CUDA_INFO"
	.sectionflags	@""
	.align	4


	//----- nvinfo : EIATTR_CUDA_API_VERSION
	.align		4
        /*0000*/ 	.byte	0x04, 0x37
        /*0002*/ 	.short	(.L_8 - .L_7)
.L_7:
        /*0004*/ 	.word	0x00000082


	//----- nvinfo : EIATTR_SPARSE_MMA_MASK
	.align		4
.L_8:
        /*0008*/ 	.byte	0x03, 0x50
        /*000a*/ 	.short	0x0000


	//----- nvinfo : EIATTR_MAXREG_COUNT
	.align		4
        /*000c*/ 	.byte	0x03, 0x1b
        /*000e*/ 	.short	0x00ff


	//----- nvinfo : EIATTR_EXTERNS
	.align		4
        /*0010*/ 	.byte	0x04, 0x0f
        /*0012*/ 	.short	(.L_10 - .L_9)


	//   ....[0]....
	.align		4
.L_9:
        /*0014*/ 	.word	index@(vprintf)


	//----- nvinfo : EIATTR_MERCURY_ISA_VERSION
	.align		4
.L_10:
        /*0018*/ 	.byte	0x03, 0x5f
        /*001a*/ 	.short	0x0101


	//----- nvinfo : EIATTR_VRC_CTA_INIT_COUNT
	.align		4
        /*001c*/ 	.byte	0x02, 0x4a
	.zero		1
	.zero		1


	//----- nvinfo : EIATTR_SYSCALL_OFFSETS
	.align		4
        /*0020*/ 	.byte	0x04, 0x46
        /*0022*/ 	.short	(.L_12 - .L_11)


	//   ....[0]....
.L_11:
        /*0024*/ 	.word	0x00000150


	//----- nvinfo : EIATTR_EXIT_INSTR_OFFSETS
	.align		4
.L_12:
        /*0028*/ 	.byte	0x04, 0x1c
        /*002a*/ 	.short	(.L_14 - .L_13)


	//   ....[0]....
.L_13:
        /*002c*/ 	.word	0x00000160


	//----- nvinfo : EIATTR_SW_WAR
	.align		4
.L_14:
        /*0030*/ 	.byte	0x04, 0x36
        /*0032*/ 	.short	(.L_16 - .L_15)
.L_15:
        /*0034*/ 	.word	0x00000008
.L_16:


//--------------------- .nv.callgraph             --------------------------
	.section	.nv.callgraph,"",@"SHT_CUDA_CALLGRAPH"
	.align	4
	.sectionentsize	8
	.align		4
        /*0000*/ 	.word	0x00000000
	.align		4
        /*0004*/ 	.word	0xffffffff
	.align		4
        /*0008*/ 	.word	index@(_Z5Hellov)
	.align		4
        /*000c*/ 	.word	index@(vprintf)
	.align		4
        /*0010*/ 	.word	0x00000000
	.align		4
        /*0014*/ 	.word	0xfffffffe
	.align		4
        /*0018*/ 	.word	0x00000000
	.align		4
        /*001c*/ 	.word	0xfffffffd
	.align		4
        /*0020*/ 	.word	0x00000000
	.align		4
        /*0024*/ 	.word	0xfffffffc


//--------------------- .nv.constant4             --------------------------
	.section	.nv.constant4,"a",@progbits
	.align	8
	.align		8
.nv.constant4:
        /*0000*/ 	.dword	vprintf
	.align		8
        /*0008*/ 	.dword	$str


//--------------------- .text._Z5Hellov           --------------------------
	.section	.text._Z5Hellov,"ax",@progbits
	.align	128
        .global         _Z5Hellov
        .type           _Z5Hellov,@function
        .size           _Z5Hellov,(.L_x_2 - _Z5Hellov)
        .other          _Z5Hellov,@"STO_CUDA_ENTRY STV_DEFAULT"
_Z5Hellov:
.text._Z5Hellov:
[----:B------:R-:W0:Y:S01]  /*0000*/  LDC R1, c[0x0][0x37c] ;  /* 0x0000df00ff017b82 */ /* 0x000e220000000800 */
[----:B------:R-:W1:Y:S01]  /*0010*/  S2R R8, SR_TID.X ;  /* 0x0000000000087919 */ /* 0x000e620000002100 */
[----:B0-----:R-:W-:Y:S01]  /*0020*/  VIADD R1, R1, 0xffffffe8 ;  /* 0xffffffe801017836 */ /* 0x001fe20000000000 */
[----:B------:R-:W-:Y:S01]  /*0030*/  MOV R0, 0x0 ;  /* 0x0000000000007802 */ /* 0x000fe20000000f00 */
[----:B------:R-:W0:Y:S01]  /*0040*/  LDCU UR4, c[0x0][0x2f8] ;  /* 0x00005f00ff0477ac */ /* 0x000e220008000800 */
[----:B------:R-:W1:Y:S03]  /*0050*/  S2R R9, SR_TID.Y ;  /* 0x0000000000097919 */ /* 0x000e660000002200 */
[----:B------:R2:W3:Y:S01]  /*0060*/  LDC.64 R2, c[0x4][R0] ;  /* 0x0100000000027b82 */ /* 0x0004e20000000a00 */
[----:B------:R-:W4:Y:S01]  /*0070*/  LDCU.64 UR6, c[0x4][0x8] ;  /* 0x01000100ff0677ac */ /* 0x000f220008000a00 */
[----:B------:R-:W5:Y:S01]  /*0080*/  S2R R10, SR_TID.Z ;  /* 0x00000000000a7919 */ /* 0x000f620000002300 */
[----:B------:R-:W2:Y:S01]  /*0090*/  LDCU UR5, c[0x0][0x2fc] ;  /* 0x00005f80ff0577ac */ /* 0x000ea20008000800 */
[----:B------:R-:W5:Y:S01]  /*00a0*/  S2R R11, SR_CTAID.X ;  /* 0x00000000000b7919 */ /* 0x000f620000002500 */
[----:B------:R-:W5:Y:S01]  /*00b0*/  S2R R12, SR_CTAID.Y ;  /* 0x00000000000c7919 */ /* 0x000f620000002600 */
[----:B------:R-:W5:Y:S01]  /*00c0*/  S2R R13, SR_CTAID.Z ;  /* 0x00000000000d7919 */ /* 0x000f620000002700 */
[----:B0-----:R-:W-:Y:S01]  /*00d0*/  IADD3 R6, P0, PT, R1, UR4, RZ ;  /* 0x0000000401067c10 */ /* 0x001fe2000ff1e0ff */
[----:B----4-:R-:W-:Y:S01]  /*00e0*/  IMAD.U32 R4, RZ, RZ, UR6 ;  /* 0x00000006ff047e24 */ /* 0x010fe2000f8e00ff */
[----:B------:R-:W-:-:S03]  /*00f0*/  MOV R5, UR7 ;  /* 0x0000000700057c02 */ /* 0x000fc60008000f00 */
[----:B--2---:R-:W-:Y:S01]  /*0100*/  IMAD.X R7, RZ, RZ, UR5, P0 ;  /* 0x00000005ff077e24 */ /* 0x004fe200080e06ff */
[----:B-1----:R0:W-:Y:S04]  /*0110*/  STL.64 [R1], R8 ;  /* 0x0000000801007387 */ /* 0x0021e80000100a00 */
[----:B-----5:R0:W-:Y:S04]  /*0120*/  STL.64 [R1+0x8], R10 ;  /* 0x0000080a01007387 */ /* 0x0201e80000100a00 */
[----:B------:R0:W-:Y:S02]  /*0130*/  STL.64 [R1+0x10], R12 ;  /* 0x0000100c01007387 */ /* 0x0001e40000100a00 */
[----:B------:R-:W-:-:S07]  /*0140*/  LEPC R20, `(.L_x_0) ;  /* 0x000000001014794e */ /* 0x000fce0000000000 */
[----:B0--3--:R-:W-:Y:S05]  /*0150*/  CALL.ABS.NOINC R2 ;  /* 0x0000000002007343 */ /* 0x009fea0003c00000 */
.L_x_0:
[----:B------:R-:W-:Y:S05]  /*0160*/  EXIT ;  /* 0x000000000000794d */ /* 0x000fea0003800000 */
.L_x_1:
[----:B------:R-:W-:-:S00]  /*0170*/  BRA `(.L_x_1) ;  /* 0xfffffffc00fc7947 */ /* 0x000fc0000383ffff */
[----:B------:R-:W-:-:S00]  /*0180*/  NOP ;  /* 0x0000000000007918 */ /* 0x000fc00000000000 */
[----:B------:R-:W-:-:S00]  /*0190*/  NOP ;  /* 0x0000000000007918 */ /* 0x000fc00000000000 */
[----:B------:R-:W-:-:S00]  /*01a0*/  NOP ;  /* 0x0000000000007918 */ /* 0x000fc00000000000 */
[----:B------:R-:W-:-:S00]  /*01b0*/  NOP ;  /* 0x0000000000007918 */ /* 0x000fc00000000000 */
[----:B------:R-:W-:-:S00]  /*01c0*/  NOP ;  /* 0x0000000000007918 */ /* 0x000fc00000000000 */
[----:B------:R-:W-:-:S00]  /*01d0*/  NOP ;  /* 0x0000000000007918 */ /* 0x000fc00000000000 */
[----:B------:R-:W-:-:S00]  /*01e0*/  NOP ;  /* 0x0000000000007918 */ /* 0x000fc00000000000 */
[----:B------:R-:W-:-:S00]  /*01f0*/  NOP ;  /* 0x0000000000007918 */ /* 0x000fc00000000000 */
.L_x_2:


//--------------------- .nv.global.init           --------------------------
	.section	.nv.global.init,"aw",@progbits
.nv.global.init:
	.type		$str,@object
	.size		$str,(.L_0 - $str)
$str:
        /*0000*/ 	.byte	0x48, 0x65, 0x6c, 0x6c, 0x6f, 0x2c, 0x20, 0x77, 0x6f, 0x72, 0x6c, 0x64, 0x20, 0x66, 0x72, 0x6f
        /*0010*/ 	.byte	0x6d, 0x20, 0x74, 0x68, 0x72, 0x65, 0x61, 0x64, 0x5b, 0x25, 0x64, 0x5d, 0x5b, 0x25, 0x64, 0x5d
        /*0020*/ 	.byte	0x5b, 0x25, 0x64, 0x5d, 0x20, 0x69, 0x6e, 0x20, 0x62, 0x6c, 0x6f, 0x63, 0x6b, 0x5b, 0x25, 0x64
        /*0030*/ 	.byte	0x5d, 0x5b, 0x25, 0x64, 0x5d, 0x5b, 0x25, 0x64, 0x5d, 0x0a, 0x00
.L_0:


//--------------------- .nv.shared.reserved.0     --------------------------
	.section	.nv.shared.reserved.0,"aw",@nobits
	.weak		__nv_reservedSMEM_offset_0_alias
	.size		__nv_reservedSMEM_offset_0_alias, 0, 64
	.other		__nv_reservedSMEM_offset_0_alias,@"STO_CUDA_RESERVED_SHARED STV_DEFAULT"
__nv_reservedSMEM_offset_0_alias:
	.zero		0
	.zero		64


//--------------------- .nv.constant0._Z5Hellov   --------------------------
	.section	.nv.constant0._Z5Hellov,"a",@progbits
	.sectionflags	@""
	.align	4
.nv.constant0._Z5Hellov:
	.zero		896


//--------------------- SYMBOLS --------------------------

	.type		.nv.reservedSmem.offset0,@object
	.size		.nv.reservedSmem.offset0,0x4
	.type		vprintf,@function
